	.headerflags	@"EF_CUDA_TEXMODE_UNIFIED EF_CUDA_64BIT_ADDRESS EF_CUDA_ACCELERATORS EF_CUDA_SM90 EF_CUDA_VIRTUAL_SM(EF_CUDA_SM90)"
	.elftype	@"ET_EXEC"


//--------------------- .nv.info                  --------------------------
	.section	.nv.info,"",@"SHT_CUDA_INFO"
	.align	4


	//----- nvinfo : EIATTR_REGCOUNT
	.align		4
        /*0000*/ 	.byte	0x04, 0x2f
        /*0002*/ 	.short	(.L_2 - .L_1)
	.align		4
.L_1:
        /*0004*/ 	.word	index@(triton_poi_fused_abs_add_clamp_div_erf_log2_mul_neg_reciprocal_sub_0)
        /*0008*/ 	.word	0x00000017


	//----- nvinfo : EIATTR_MIN_STACK_SIZE
	.align		4
.L_2:
        /*000c*/ 	.byte	0x04, 0x12
        /*000e*/ 	.short	(.L_4 - .L_3)
	.align		4
.L_3:
        /*0010*/ 	.word	index@(triton_poi_fused_abs_add_clamp_div_erf_log2_mul_neg_reciprocal_sub_0)
        /*0014*/ 	.word	0x00000000


	//----- nvinfo : EIATTR_FRAME_SIZE
	.align		4
.L_4:
        /*0018*/ 	.byte	0x04, 0x11
        /*001a*/ 	.short	(.L_6 - .L_5)
	.align		4
.L_5:
        /*001c*/ 	.word	index@(triton_poi_fused_abs_add_clamp_div_erf_log2_mul_neg_reciprocal_sub_0)
        /*0020*/ 	.word	0x00000000


	//----- nvinfo : EIATTR_MIN_STACK_SIZE
	.align		4
.L_6:
        /*0024*/ 	.byte	0x04, 0x12
        /*0026*/ 	.short	(.L_8 - .L_7)
	.align		4
.L_7:
        /*0028*/ 	.word	index@(triton_poi_fused_abs_add_clamp_div_erf_log2_mul_neg_reciprocal_sub_0)
        /*002c*/ 	.word	0x00000000
.L_8:


//--------------------- .nv.info.triton_poi_fused_abs_add_clamp_div_erf_log2_mul_neg_reciprocal_sub_0 --------------------------
	.section	.nv.info.triton_poi_fused_abs_add_clamp_div_erf_log2_mul_neg_reciprocal_sub_0,"",@"SHT_CUDA_INFO"
	.sectionflags	@""
	.align	4


	//----- nvinfo : EIATTR_CUDA_API_VERSION
	.align		4
        /*0000*/ 	.byte	0x04, 0x37
        /*0002*/ 	.short	(.L_10 - .L_9)
.L_9:
        /*0004*/ 	.word	0x0000007c


	//----- nvinfo : EIATTR_KPARAM_INFO
	.align		4
.L_10:
        /*0008*/ 	.byte	0x04, 0x17
        /*000a*/ 	.short	(.L_12 - .L_11)
.L_11:
        /*000c*/ 	.word	0x00000000
        /*0010*/ 	.short	0x0004
        /*0012*/ 	.short	0x0020
        /*0014*/ 	.byte	0x00, 0xf0, 0x11, 0x00


	//----- nvinfo : EIATTR_KPARAM_INFO
	.align		4
.L_12:
        /*0018*/ 	.byte	0x04, 0x17
        /*001a*/ 	.short	(.L_14 - .L_13)
.L_13:
        /*001c*/ 	.word	0x00000000
        /*0020*/ 	.short	0x0003
        /*0022*/ 	.short	0x0018
        /*0024*/ 	.byte	0x00, 0xf4, 0x21, 0x00


	//----- nvinfo : EIATTR_KPARAM_INFO
	.align		4
.L_14:
        /*0028*/ 	.byte	0x04, 0x17
        /*002a*/ 	.short	(.L_16 - .L_15)
.L_15:
        /*002c*/ 	.word	0x00000000
        /*0030*/ 	.short	0x0002
        /*0032*/ 	.short	0x0010
        /*0034*/ 	.byte	0x00, 0xf4, 0x21, 0x00


	//----- nvinfo : EIATTR_KPARAM_INFO
	.align		4
.L_16:
        /*0038*/ 	.byte	0x04, 0x17
        /*003a*/ 	.short	(.L_18 - .L_17)
.L_17:
        /*003c*/ 	.word	0x00000000
        /*0040*/ 	.short	0x0001
        /*0042*/ 	.short	0x0008
        /*0044*/ 	.byte	0x00, 0xf4, 0x21, 0x00


	//----- nvinfo : EIATTR_KPARAM_INFO
	.align		4
.L_18:
        /*0048*/ 	.byte	0x04, 0x17
        /*004a*/ 	.short	(.L_20 - .L_19)
.L_19:
        /*004c*/ 	.word	0x00000000
        /*0050*/ 	.short	0x0000
        /*0052*/ 	.short	0x0000
        /*0054*/ 	.byte	0x00, 0xf4, 0x21, 0x00


	//----- nvinfo : EIATTR_SPARSE_MMA_MASK
	.align		4
.L_20:
        /*0058*/ 	.byte	0x03, 0x50
        /*005a*/ 	.short	0x0000


	//----- nvinfo : EIATTR_MAXREG_COUNT
	.align		4
        /*005c*/ 	.byte	0x03, 0x1b
        /*005e*/ 	.short	0x00ff


	//----- nvinfo : EIATTR_EXIT_INSTR_OFFSETS
	.align		4
        /*0060*/ 	.byte	0x04, 0x1c
        /*0062*/ 	.short	(.L_22 - .L_21)


	//   ....[0]....
.L_21:
        /*0064*/ 	.word	0x00000f80


	//   ....[1]....
        /*0068*/ 	.word	0x00000fa0


	//----- nvinfo : EIATTR_REQNTID
	.align		4
.L_22:
        /*006c*/ 	.byte	0x04, 0x10
        /*006e*/ 	.short	(.L_24 - .L_23)
.L_23:
        /*0070*/ 	.word	0x00000080
        /*0074*/ 	.word	0x00000001
        /*0078*/ 	.word	0x00000001


	//----- nvinfo : EIATTR_CBANK_PARAM_SIZE
	.align		4
.L_24:
        /*007c*/ 	.byte	0x03, 0x19
        /*007e*/ 	.short	0x0024


	//----- nvinfo : EIATTR_PARAM_CBANK
	.align		4
        /*0080*/ 	.byte	0x04, 0x0a
        /*0082*/ 	.short	(.L_26 - .L_25)
	.align		4
.L_25:
        /*0084*/ 	.word	index@(.nv.constant0.triton_poi_fused_abs_add_clamp_div_erf_log2_mul_neg_reciprocal_sub_0)
        /*0088*/ 	.short	0x0210
        /*008a*/ 	.short	0x0024


	//----- nvinfo : EIATTR_SW_WAR
	.align		4
.L_26:
        /*008c*/ 	.byte	0x04, 0x36
        /*008e*/ 	.short	(.L_28 - .L_27)
.L_27:
        /*0090*/ 	.word	0x00000008
.L_28:


//--------------------- .nv.callgraph             --------------------------
	.section	.nv.callgraph,"",@"SHT_CUDA_CALLGRAPH"
	.align	4
	.sectionentsize	8
	.align		4
        /*0000*/ 	.word	0x00000000
	.align		4
        /*0004*/ 	.word	0xffffffff
	.align		4
        /*0008*/ 	.word	0x00000000
	.align		4
        /*000c*/ 	.word	0xfffffffe
	.align		4
        /*0010*/ 	.word	0x00000000
	.align		4
        /*0014*/ 	.word	0xfffffffd
	.align		4
        /*0018*/ 	.word	0x00000000
	.align		4
        /*001c*/ 	.word	0xfffffffc


//--------------------- .nv.constant4             --------------------------
	.section	.nv.constant4,"a",@progbits
	.align	8
	.align		8
.nv.constant4:
        /*0000*/ 	.dword	_$_str


//--------------------- .text.triton_poi_fused_abs_add_clamp_div_erf_log2_mul_neg_reciprocal_sub_0 --------------------------
	.section	.text.triton_poi_fused_abs_add_clamp_div_erf_log2_mul_neg_reciprocal_sub_0,"ax",@progbits
	.align	128
        .global         triton_poi_fused_abs_add_clamp_div_erf_log2_mul_neg_reciprocal_sub_0
        .type           triton_poi_fused_abs_add_clamp_div_erf_log2_mul_neg_reciprocal_sub_0,@function
        .size           triton_poi_fused_abs_add_clamp_div_erf_log2_mul_neg_reciprocal_sub_0,(.L_x_1 - triton_poi_fused_abs_add_clamp_div_erf_log2_mul_neg_reciprocal_sub_0)
        .other          triton_poi_fused_abs_add_clamp_div_erf_log2_mul_neg_reciprocal_sub_0,@"STO_CUDA_ENTRY STV_DEFAULT"
triton_poi_fused_abs_add_clamp_div_erf_log2_mul_neg_reciprocal_sub_0:
.text.triton_poi_fused_abs_add_clamp_div_erf_log2_mul_neg_reciprocal_sub_0:
[----:B------:R-:W0:Y:S02]  /*0000*/  LDC R1, c[0x0][0x28] ;  /* 0x00000a00ff017b82 */ /* 0x000e240000000800 */
[----:B------:R-:W1:Y:S01]  /*0010*/  S2R R0, SR_TID.X ;  /* 0x0000000000007919 */ /* 0x000e620000002100 */
[----:B------:R-:W2:Y:S01]  /*0020*/  LDC.64 R10, c[0x0][0x220] ;  /* 0x00008800ff0a7b82 */ /* 0x000ea20000000a00 */
[----:B------:R-:W-:Y:S01]  /*0030*/  CS2R R12, SRZ ;  /* 0x00000000000c7805 */ /* 0x000fe2000001ff00 */
[----:B------:R-:W-:Y:S01]  /*0040*/  ULDC.64 UR4, c[0x0][0x208] ;  /* 0x0000820000047ab9 */ /* 0x000fe20000000a00 */
[----:B------:R-:W3:Y:S05]  /*0050*/  S2R R3, SR_CTAID.X ;  /* 0x0000000000037919 */ /* 0x000eea0000002500 */
[----:B------:R-:W4:Y:S08]  /*0060*/  LDC.64 R6, c[0x0][0x210] ;  /* 0x00008400ff067b82 */ /* 0x000f300000000a00 */
[----:B------:R-:W5:Y:S01]  /*0070*/  LDC.64 R8, c[0x0][0x218] ;  /* 0x00008600ff087b82 */ /* 0x000f620000000a00 */
[----:B------:R-:W-:Y:S01]  /*0080*/  CS2R R4, SRZ ;  /* 0x0000000000047805 */ /* 0x000fe2000001ff00 */
[----:B------:R-:W-:Y:S01]  /*0090*/  HFMA2.MMA R15, -RZ, RZ, -0.74462890625, 604.5 ;  /* 0xb9f560b9ff0f7435 */ /* 0x000fe200000001ff */
[----:B------:R-:W-:Y:S01]  /*00a0*/  ULDC.64 UR6, c[0x0][0x228] ;  /* 0x00008a0000067ab9 */ /* 0x000fe20000000a00 */
[----:B-1----:R-:W-:-:S04]  /*00b0*/  SHF.L.U32 R0, R0, 0x1, RZ ;  /* 0x0000000100007819 */ /* 0x002fc800000006ff */
[----:B------:R-:W-:-:S04]  /*00c0*/  LOP3.LUT R0, R0, 0xfe, RZ, 0xc0, !PT ;  /* 0x000000fe00007812 */ /* 0x000fc800078ec0ff */
[----:B---3--:R-:W-:-:S04]  /*00d0*/  LEA R0, R3, R0, 0x8 ;  /* 0x0000000003007211 */ /* 0x008fc800078e40ff */
[C---:B------:R-:W-:Y:S01]  /*00e0*/  ISETP.GE.AND P0, PT, R0.reuse, 0x100, PT ;  /* 0x000001000000780c */ /* 0x040fe20003f06270 */
[----:B--2---:R-:W-:-:S12]  /*00f0*/  IMAD.WIDE R10, R0, 0x4, R10 ;  /* 0x00000004000a7825 */ /* 0x004fd800078e020a */
[----:B------:R1:W2:Y:S01]  /*0100*/  @!P0 LDG.E.64 R12, desc[UR4][R10.64] ;  /* 0x000000040a0c8981 */ /* 0x0002a2000c1e1b00 */
[----:B----4-:R-:W-:Y:S01]  /*0110*/  IMAD.WIDE R6, R0, 0x4, R6 ;  /* 0x0000000400067825 */ /* 0x010fe200078e0206 */
[----:B------:R-:W-:-:S03]  /*0120*/  CS2R R2, SRZ ;  /* 0x0000000000027805 */ /* 0x000fc6000001ff00 */
[----:B-----5:R-:W-:Y:S01]  /*0130*/  IMAD.WIDE R8, R0, 0x4, R8 ;  /* 0x0000000400087825 */ /* 0x020fe200078e0208 */
[----:B------:R-:W3:Y:S04]  /*0140*/  @!P0 LDG.E.64 R4, desc[UR4][R6.64] ;  /* 0x0000000406048981 */ /* 0x000ee8000c1e1b00 */
[----:B------:R-:W4:Y:S01]  /*0150*/  @!P0 LDG.E.64 R2, desc[UR4][R8.64] ;  /* 0x0000000408028981 */ /* 0x000f22000c1e1b00 */
[----:B-1----:R-:W-:Y:S02]  /*0160*/  HFMA2.MMA R11, -RZ, RZ, 1.625, 0 ;  /* 0x3e800000ff0b7435 */ /* 0x002fe400000001ff */
[----:B------:R-:W-:Y:S02]  /*0170*/  HFMA2.MMA R16, -RZ, RZ, -0.74462890625, 604.5 ;  /* 0xb9f560b9ff107435 */ /* 0x000fe400000001ff */
[----:B------:R-:W-:-:S02]  /*0180*/  HFMA2.MMA R17, -RZ, RZ, 0.958984375, -6.1690807342529296875e-05 ;  /* 0x3bac840bff117435 */ /* 0x000fc400000001ff */
[----:B------:R-:W-:Y:S01]  /*0190*/  HFMA2.MMA R20, -RZ, RZ, 1.52734375, -41152 ;  /* 0x3e1cf906ff147435 */ /* 0x000fe200000001ff */
[C---:B--2---:R-:W-:Y:S02]  /*01a0*/  FSETP.GT.AND P2, PT, R12.reuse, 9.9999997171806853657e-10, PT ;  /* 0x3089705f0c00780b */ /* 0x044fe40003f44000 */
[----:B------:R-:W-:Y:S02]  /*01b0*/  FSETP.GT.AND P1, PT, R13, 9.9999997171806853657e-10, PT ;  /* 0x3089705f0d00780b */ /* 0x000fe40003f24000 */
[----:B------:R-:W-:Y:S01]  /*01c0*/  FSETP.NAN.AND P3, PT, R12, R12, PT ;  /* 0x0000000c0c00720b */ /* 0x000fe20003f68000 */
[----:B---3--:R-:W-:-:S04]  /*01d0*/  FADD R7, R4, 0.5 ;  /* 0x3f00000004077421 */ /* 0x008fc80000000000 */
[----:B----4-:R-:W-:-:S04]  /*01e0*/  FADD R7, R7, -R2 ;  /* 0x8000000207077221 */ /* 0x010fc80000000000 */
[----:B------:R-:W-:Y:S02]  /*01f0*/  @!P2 FSEL R12, R12, 9.9999997171806853657e-10, P3 ;  /* 0x3089705f0c0ca808 */ /* 0x000fe40001800000 */
[C---:B------:R-:W-:Y:S02]  /*0200*/  FSETP.NAN.AND P3, PT, R13.reuse, R13, PT ;  /* 0x0000000d0d00720b */ /* 0x040fe40003f68000 */
[C---:B------:R-:W-:Y:S02]  /*0210*/  FSETP.GT.AND P2, PT, |R12|.reuse, 8.50705917302346158658e+37, PT ;  /* 0x7e8000000c00780b */ /* 0x040fe40003f44200 */
[----:B------:R-:W-:Y:S02]  /*0220*/  @!P1 FSEL R13, R13, 9.9999997171806853657e-10, P3 ;  /* 0x3089705f0d0d9808 */ /* 0x000fe40001800000 */
[----:B------:R-:W-:Y:S02]  /*0230*/  FSETP.GEU.AND P3, PT, |R12|, 1.175494350822287508e-38, PT ;  /* 0x008000000c00780b */ /* 0x000fe40003f6e200 */
[----:B------:R-:W-:-:S02]  /*0240*/  FSETP.GT.AND P1, PT, |R13|, 8.50705917302346158658e+37, PT ;  /* 0x7e8000000d00780b */ /* 0x000fc40003f24200 */
[----:B------:R-:W-:Y:S02]  /*0250*/  FSETP.GEU.AND P4, PT, |R13|, 1.175494350822287508e-38, PT ;  /* 0x008000000d00780b */ /* 0x000fe40003f8e200 */
[C---:B------:R-:W-:Y:S02]  /*0260*/  FSEL R9, R11.reuse, 1, P2 ;  /* 0x3f8000000b097808 */ /* 0x040fe40001000000 */
[----:B------:R-:W-:Y:S01]  /*0270*/  FSEL R11, R11, 1, P1 ;  /* 0x3f8000000b0b7808 */ /* 0x000fe20000800000 */
[----:B------:R-:W-:-:S04]  /*0280*/  @P2 FMUL R12, R12, 0.25 ;  /* 0x3e8000000c0c2820 */ /* 0x000fc80000400000 */
[----:B------:R-:W-:Y:S01]  /*0290*/  @!P3 FMUL R12, R12, 16777216 ;  /* 0x4b8000000c0cb820 */ /* 0x000fe20000400000 */
[----:B------:R-:W-:Y:S01]  /*02a0*/  @!P3 FMUL R9, R9, 16777216 ;  /* 0x4b8000000909b820 */ /* 0x000fe20000400000 */
[----:B------:R-:W-:Y:S02]  /*02b0*/  @P1 FMUL R13, R13, 0.25 ;  /* 0x3e8000000d0d1820 */ /* 0x000fe40000400000 */
[----:B------:R1:W2:Y:S01]  /*02c0*/  MUFU.RCP R6, R12 ;  /* 0x0000000c00067308 */ /* 0x0002a20000001000 */
[----:B------:R-:W-:Y:S01]  /*02d0*/  @!P4 FMUL R11, R11, 16777216 ;  /* 0x4b8000000b0bc820 */ /* 0x000fe20000400000 */
[----:B------:R-:W-:-:S06]  /*02e0*/  @!P4 FMUL R13, R13, 16777216 ;  /* 0x4b8000000d0dc820 */ /* 0x000fcc0000400000 */
[----:B------:R3:W4:Y:S01]  /*02f0*/  MUFU.RCP R8, R13 ;  /* 0x0000000d00087308 */ /* 0x0007220000001000 */
[----:B-1----:R-:W-:Y:S01]  /*0300*/  HFMA2.MMA R12, -RZ, RZ, -0.74462890625, 604.5 ;  /* 0xb9f560b9ff0c7435 */ /* 0x002fe200000001ff */
[----:B--2---:R-:W-:Y:S01]  /*0310*/  FMUL R10, R6, R9 ;  /* 0x00000009060a7220 */ /* 0x004fe20000400000 */
[----:B------:R-:W-:Y:S01]  /*0320*/  FADD R9, R4, -0.5 ;  /* 0xbf00000004097421 */ /* 0x000fe20000000000 */
[C---:B------:R-:W-:Y:S01]  /*0330*/  FADD R4, R5.reuse, 0.5 ;  /* 0x3f00000005047421 */ /* 0x040fe20000000000 */
[----:B------:R-:W-:Y:S01]  /*0340*/  FADD R6, R5, -0.5 ;  /* 0xbf00000005067421 */ /* 0x000fe20000000000 */
[----:B---3--:R-:W-:Y:S01]  /*0350*/  MOV R13, 0x3789ca3c ;  /* 0x3789ca3c000d7802 */ /* 0x008fe20000000f00 */
[----:B------:R-:W-:Y:S01]  /*0360*/  FADD R9, R9, -R2 ;  /* 0x8000000209097221 */ /* 0x000fe20000000000 */
[----:B------:R-:W-:Y:S01]  /*0370*/  FMUL R2, R7, R10 ;  /* 0x0000000a07027220 */ /* 0x000fe20000400000 */
[--C-:B------:R-:W-:Y:S01]  /*0380*/  FADD R4, R4, -R3.reuse ;  /* 0x8000000304047221 */ /* 0x100fe20000000000 */
[----:B----4-:R-:W-:Y:S01]  /*0390*/  FMUL R11, R8, R11 ;  /* 0x0000000b080b7220 */ /* 0x010fe20000400000 */
[----:B------:R-:W-:Y:S01]  /*03a0*/  FMUL R9, R10, R9 ;  /* 0x000000090a097220 */ /* 0x000fe20000400000 */
[----:B------:R-:W-:Y:S01]  /*03b0*/  FADD R6, R6, -R3 ;  /* 0x8000000306067221 */ /* 0x000fe20000000000 */
[----:B------:R-:W-:Y:S01]  /*03c0*/  FMUL R2, R2, 0.70710676908493041992 ;  /* 0x3f3504f302027820 */ /* 0x000fe20000400000 */
[----:B------:R-:W-:Y:S01]  /*03d0*/  FMUL R4, R4, R11 ;  /* 0x0000000b04047220 */ /* 0x000fe20000400000 */
[----:B------:R-:W-:Y:S01]  /*03e0*/  FMUL R3, R9, 0.70710676908493041992 ;  /* 0x3f3504f309037820 */ /* 0x000fe20000400000 */
[----:B------:R-:W-:Y:S01]  /*03f0*/  FMUL R6, R11, R6 ;  /* 0x000000060b067220 */ /* 0x000fe20000400000 */
[----:B------:R-:W-:Y:S01]  /*0400*/  FADD.FTZ R9, |R2|, -RZ ;  /* 0x800000ff02097221 */ /* 0x000fe20000010200 */
[----:B------:R-:W-:Y:S01]  /*0410*/  FMUL R5, R4, 0.70710676908493041992 ;  /* 0x3f3504f304057820 */ /* 0x000fe20000400000 */
[----:B------:R-:W-:Y:S01]  /*0420*/  FADD.FTZ R8, |R3|, -RZ ;  /* 0x800000ff03087221 */ /* 0x000fe20000010200 */
[----:B------:R-:W-:Y:S01]  /*0430*/  FMUL R4, R6, 0.70710676908493041992 ;  /* 0x3f3504f306047820 */ /* 0x000fe20000400000 */
[----:B------:R-:W-:Y:S01]  /*0440*/  MOV R10, 0x3789ca3c ;  /* 0x3789ca3c000a7802 */ /* 0x000fe20000000f00 */
[----:B------:R-:W-:Y:S01]  /*0450*/  FADD.FTZ R6, |R5|, -RZ ;  /* 0x800000ff05067221 */ /* 0x000fe20000010200 */
[----:B------:R-:W-:Y:S01]  /*0460*/  FSETP.GE.AND P1, PT, R9, 1.0029599666595458984, PT ;  /* 0x3f8060fe0900780b */ /* 0x000fe20003f26000 */
[----:B------:R-:W-:Y:S01]  /*0470*/  FADD.FTZ R7, |R4|, -RZ ;  /* 0x800000ff04077221 */ /* 0x000fe20000010200 */
[----:B------:R-:W-:-:S02]  /*0480*/  FSETP.GE.AND P3, PT, R8, 1.0029599666595458984, PT ;  /* 0x3f8060fe0800780b */ /* 0x000fc40003f66000 */
[----:B------:R-:W-:Y:S02]  /*0490*/  FSETP.GE.AND P2, PT, R6, 1.0029599666595458984, PT ;  /* 0x3f8060fe0600780b */ /* 0x000fe40003f46000 */
[----:B------:R-:W-:-:S07]  /*04a0*/  FSETP.GE.AND P4, PT, R7, 1.0029599666595458984, PT ;  /* 0x3f8060fe0700780b */ /* 0x000fce0003f86000 */
[----:B------:R-:W-:Y:S01]  /*04b0*/  @!P1 MOV R10, 0x38b1e96a ;  /* 0x38b1e96a000a9802 */ /* 0x000fe20000000f00 */
[----:B------:R-:W-:Y:S01]  /*04c0*/  @!P1 FMUL R9, R2, R2 ;  /* 0x0000000202099220 */ /* 0x000fe20000400000 */
[----:B------:R-:W-:Y:S01]  /*04d0*/  @!P1 MOV R12, 0xba574d20 ;  /* 0xba574d20000c9802 */ /* 0x000fe20000000f00 */
[----:B------:R-:W-:Y:S01]  /*04e0*/  @!P3 FMUL R8, R3, R3 ;  /* 0x000000030308b220 */ /* 0x000fe20000400000 */
[----:B------:R-:W-:Y:S01]  /*04f0*/  @!P3 MOV R13, 0x38b1e96a ;  /* 0x38b1e96a000db802 */ /* 0x000fe20000000f00 */
[----:B------:R-:W-:Y:S01]  /*0500*/  @!P2 FMUL R6, R5, R5 ;  /* 0x000000050506a220 */ /* 0x000fe20000400000 */
[----:B------:R-:W-:Y:S01]  /*0510*/  @!P3 MOV R15, 0xba574d20 ;  /* 0xba574d20000fb802 */ /* 0x000fe20000000f00 */
[----:B------:R-:W-:Y:S01]  /*0520*/  FFMA.FTZ R11, R9, R10, R12 ;  /* 0x0000000a090b7223 */ /* 0x000fe2000001000c */
[----:B------:R-:W-:Y:S01]  /*0530*/  MOV R12, 0x3789ca3c ;  /* 0x3789ca3c000c7802 */ /* 0x000fe20000000f00 */
[----:B------:R-:W-:Y:S01]  /*0540*/  @!P4 FMUL R7, R4, R4 ;  /* 0x000000040407c220 */ /* 0x000fe20000400000 */
[----:B------:R-:W-:Y:S01]  /*0550*/  @!P4 MOV R12, 0x38b1e96a ;  /* 0x38b1e96a000cc802 */ /* 0x000fe20000000f00 */
[----:B------:R-:W-:Y:S01]  /*0560*/  HFMA2.MMA R10, -RZ, RZ, 0.958984375, -6.1690807342529296875e-05 ;  /* 0x3bac840bff0a7435 */ /* 0x000fe200000001ff */
[----:B------:R-:W-:Y:S01]  /*0570*/  @!P4 MOV R16, 0xba574d20 ;  /* 0xba574d200010c802 */ /* 0x000fe20000000f00 */
[----:B------:R-:W-:Y:S01]  /*0580*/  FFMA.FTZ R14, R8, R13, R15 ;  /* 0x0000000d080e7223 */ /* 0x000fe2000001000f */
[----:B------:R-:W-:Y:S01]  /*0590*/  MOV R13, 0x3789ca3c ;  /* 0x3789ca3c000d7802 */ /* 0x000fe20000000f00 */
[----:B------:R-:W-:Y:S01]  /*05a0*/  IMAD.MOV.U32 R15, RZ, RZ, -0x460a9f47 ;  /* 0xb9f560b9ff0f7424 */ /* 0x000fe200078e00ff */
[----:B------:R-:W-:Y:S01]  /*05b0*/  @!P2 MOV R13, 0x38b1e96a ;  /* 0x38b1e96a000da802 */ /* 0x000fe20000000f00 */
[----:B------:R-:W-:Y:S01]  /*05c0*/  FFMA.FTZ R19, R7, R12, R16 ;  /* 0x0000000c07137223 */ /* 0x000fe20000010010 */
[----:B------:R-:W-:Y:S01]  /*05d0*/  @!P2 MOV R15, 0xba574d20 ;  /* 0xba574d20000fa802 */ /* 0x000fe20000000f00 */
[----:B------:R-:W-:Y:S01]  /*05e0*/  HFMA2.MMA R16, -RZ, RZ, 0.958984375, -6.1690807342529296875e-05 ;  /* 0x3bac840bff107435 */ /* 0x000fe200000001ff */
[----:B------:R-:W-:-:S02]  /*05f0*/  @!P1 MOV R10, 0x3baad5ea ;  /* 0x3baad5ea000a9802 */ /* 0x000fc40000000f00 */
[----:B------:R-:W-:Y:S01]  /*0600*/  @!P3 MOV R17, 0x3baad5ea ;  /* 0x3baad5ea0011b802 */ /* 0x000fe20000000f00 */
[----:B------:R-:W-:Y:S01]  /*0610*/  FFMA.FTZ R12, R6, R13, R15 ;  /* 0x0000000d060c7223 */ /* 0x000fe2000001000f */
[----:B------:R-:W-:Y:S01]  /*0620*/  MOV R13, 0x3bac840b ;  /* 0x3bac840b000d7802 */ /* 0x000fe20000000f00 */
[----:B------:R-:W-:Y:S01]  /*0630*/  FFMA.FTZ R11, R11, R9, R10 ;  /* 0x000000090b0b7223 */ /* 0x000fe2000001000a */
[----:B------:R-:W-:Y:S01]  /*0640*/  @!P4 MOV R16, 0x3baad5ea ;  /* 0x3baad5ea0010c802 */ /* 0x000fe20000000f00 */
[----:B------:R-:W-:Y:S01]  /*0650*/  HFMA2.MMA R10, -RZ, RZ, -1.26171875, -2.110004425048828125e-05 ;  /* 0xbd0c8162ff0a7435 */ /* 0x000fe200000001ff */
[----:B------:R-:W-:Y:S01]  /*0660*/  @!P2 MOV R13, 0x3baad5ea ;  /* 0x3baad5ea000da802 */ /* 0x000fe20000000f00 */
[----:B------:R-:W-:Y:S01]  /*0670*/  IMAD.MOV.U32 R15, RZ, RZ, -0x42f37e9e ;  /* 0xbd0c8162ff0f7424 */ /* 0x000fe200078e00ff */
[----:B------:R-:W-:Y:S01]  /*0680*/  @!P3 MOV R15, 0xbcdc1be7 ;  /* 0xbcdc1be7000fb802 */ /* 0x000fe20000000f00 */
[----:B------:R-:W-:Y:S01]  /*0690*/  FFMA.FTZ R19, R19, R7, R16 ;  /* 0x0000000713137223 */ /* 0x000fe20000010010 */
[----:B------:R-:W-:Y:S01]  /*06a0*/  HFMA2.MMA R16, -RZ, RZ, -1.26171875, -2.110004425048828125e-05 ;  /* 0xbd0c8162ff107435 */ /* 0x000fe200000001ff */
[----:B------:R-:W-:Y:S01]  /*06b0*/  FFMA.FTZ R12, R12, R6, R13 ;  /* 0x000000060c0c7223 */ /* 0x000fe2000001000d */
[----:B------:R-:W-:Y:S01]  /*06c0*/  HFMA2.MMA R13, -RZ, RZ, -1.26171875, -2.110004425048828125e-05 ;  /* 0xbd0c8162ff0d7435 */ /* 0x000fe200000001ff */
[----:B------:R-:W-:Y:S01]  /*06d0*/  @!P1 MOV R10, 0xbcdc1be7 ;  /* 0xbcdc1be7000a9802 */ /* 0x000fe20000000f00 */
[-C--:B------:R-:W-:Y:S01]  /*06e0*/  FFMA.FTZ R14, R14, R8.reuse, R17 ;  /* 0x000000080e0e7223 */ /* 0x080fe20000010011 */
[----:B------:R-:W-:Y:S01]  /*06f0*/  @!P4 MOV R20, 0x3de718af ;  /* 0x3de718af0014c802 */ /* 0x000fe20000000f00 */
[----:B------:R-:W-:Y:S01]  /*0700*/  HFMA2.MMA R17, -RZ, RZ, 1.78125, -136.25 ;  /* 0x3f20d842ff117435 */ /* 0x000fe200000001ff */
[----:B------:R-:W-:Y:S01]  /*0710*/  @!P4 MOV R16, 0xbcdc1be7 ;  /* 0xbcdc1be70010c802 */ /* 0x000fe20000000f00 */
[----:B------:R-:W-:Y:S01]  /*0720*/  FFMA.FTZ R11, R11, R9, R10 ;  /* 0x000000090b0b7223 */ /* 0x000fe2000001000a */
[----:B------:R-:W-:Y:S01]  /*0730*/  @!P2 MOV R13, 0xbcdc1be7 ;  /* 0xbcdc1be7000da802 */ /* 0x000fe20000000f00 */
[----:B------:R-:W-:Y:S01]  /*0740*/  FFMA.FTZ R14, R14, R8, R15 ;  /* 0x000000080e0e7223 */ /* 0x000fe2000001000f */
[----:B------:R-:W-:Y:S01]  /*0750*/  HFMA2.MMA R10, -RZ, RZ, 1.52734375, -41152 ;  /* 0x3e1cf906ff0a7435 */ /* 0x000fe200000001ff */
[----:B------:R-:W-:Y:S01]  /*0760*/  MOV R15, 0x3e1cf906 ;  /* 0x3e1cf906000f7802 */ /* 0x000fe20000000f00 */
[----:B------:R-:W-:Y:S01]  /*0770*/  FFMA.FTZ R19, R19, R7, R16 ;  /* 0x0000000713137223 */ /* 0x000fe20000010010 */
[----:B------:R-:W-:Y:S01]  /*0780*/  @!P3 MOV R15, 0x3de718af ;  /* 0x3de718af000fb802 */ /* 0x000fe20000000f00 */
[----:B------:R-:W-:Y:S01]  /*0790*/  FFMA.FTZ R16, R12, R6, R13 ;  /* 0x000000060c107223 */ /* 0x000fe2000001000d */
[----:B------:R-:W-:Y:S01]  /*07a0*/  MOV R13, 0x3e1cf906 ;  /* 0x3e1cf906000d7802 */ /* 0x000fe20000000f00 */
[----:B------:R-:W-:Y:S01]  /*07b0*/  IMAD.MOV.U32 R12, RZ, RZ, 0x3f6a937e ;  /* 0x3f6a937eff0c7424 */ /* 0x000fe200078e00ff */
[----:B------:R-:W-:Y:S01]  /*07c0*/  @!P2 MOV R13, 0x3de718af ;  /* 0x3de718af000da802 */ /* 0x000fe20000000f00 */
[----:B------:R-:W-:Y:S01]  /*07d0*/  FFMA.FTZ R18, R14, R8, R15 ;  /* 0x000000080e127223 */ /* 0x000fe2000001000f */
[----:B------:R-:W-:Y:S01]  /*07e0*/  @!P1 MOV R10, 0x3de718af ;  /* 0x3de718af000a9802 */ /* 0x000fe20000000f00 */
[----:B------:R-:W-:Y:S01]  /*07f0*/  HFMA2.MMA R15, -RZ, RZ, 1.853515625, -0.00091457366943359375 ;  /* 0x3f6a937eff0f7435 */ /* 0x000fe200000001ff */
[----:B------:R-:W-:Y:S01]  /*0800*/  @!P1 MOV R12, 0xbec093ac ;  /* 0xbec093ac000c9802 */ /* 0x000fe20000000f00 */
[----:B------:R-:W-:Y:S01]  /*0810*/  HFMA2.MMA R14, -RZ, RZ, 1.78125, -136.25 ;  /* 0x3f20d842ff0e7435 */ /* 0x000fe200000001ff */
[----:B------:R-:W-:Y:S01]  /*0820*/  FFMA.FTZ R16, R16, R6, R13 ;  /* 0x0000000610107223 */ /* 0x000fe2000001000d */
[----:B------:R-:W-:Y:S01]  /*0830*/  FFMA.FTZ R11, R11, R9, R10 ;  /* 0x000000090b0b7223 */ /* 0x000fe2000001000a */
[----:B------:R-:W-:Y:S01]  /*0840*/  HFMA2.MMA R13, -RZ, RZ, 1.853515625, -0.00091457366943359375 ;  /* 0x3f6a937eff0d7435 */ /* 0x000fe200000001ff */
[----:B------:R-:W-:Y:S01]  /*0850*/  @!P3 MOV R15, 0xbec093ac ;  /* 0xbec093ac000fb802 */ /* 0x000fe20000000f00 */
[----:B------:R-:W-:Y:S01]  /*0860*/  FFMA.FTZ R10, R19, R7, R20 ;  /* 0x00000007130a7223 */ /* 0x000fe20000010014 */
[----:B------:R-:W-:Y:S01]  /*0870*/  @!P1 MOV R14, 0x3e0375d3 ;  /* 0x3e0375d3000e9802 */ /* 0x000fe20000000f00 */
[----:B------:R-:W-:Y:S01]  /*0880*/  FFMA.FTZ R11, R11, R9, R12 ;  /* 0x000000090b0b7223 */ /* 0x000fe2000001000c */
[----:B------:R-:W-:Y:S01]  /*0890*/  HFMA2.MMA R19, -RZ, RZ, 1.853515625, -0.00091457366943359375 ;  /* 0x3f6a937eff137435 */ /* 0x000fe200000001ff */
[----:B------:R-:W-:-:S02]  /*08a0*/  @!P2 IMAD.MOV.U32 R13, RZ, RZ, -0x413f6c54 ;  /* 0xbec093acff0da424 */ /* 0x000fc400078e00ff */
[----:B------:R-:W-:Y:S01]  /*08b0*/  FFMA.FTZ R18, R18, R8, R15 ;  /* 0x0000000812127223 */ /* 0x000fe2000001000f */
[----:B------:R-:W-:Y:S01]  /*08c0*/  FSEL R12, -R9, R2, P1 ;  /* 0x00000002090c7208 */ /* 0x000fe20000800100 */
[----:B------:R-:W-:Y:S01]  /*08d0*/  FFMA.FTZ R9, R11, R9, R14 ;  /* 0x000000090b097223 */ /* 0x000fe2000001000e */
[----:B------:R-:W-:Y:S01]  /*08e0*/  MOV R15, 0x3f20d842 ;  /* 0x3f20d842000f7802 */ /* 0x000fe20000000f00 */
[----:B------:R-:W-:Y:S01]  /*08f0*/  HFMA2.MMA R14, -RZ, RZ, 1.78125, -136.25 ;  /* 0x3f20d842ff0e7435 */ /* 0x000fe200000001ff */
[----:B------:R-:W-:Y:S01]  /*0900*/  @!P2 MOV R15, 0x3e0375d3 ;  /* 0x3e0375d3000fa802 */ /* 0x000fe20000000f00 */
[----:B------:R-:W-:Y:S01]  /*0910*/  FFMA.FTZ R16, R16, R6, R13 ;  /* 0x0000000610107223 */ /* 0x000fe2000001000d */
[----:B------:R-:W-:Y:S01]  /*0920*/  @!P4 MOV R19, 0xbec093ac ;  /* 0xbec093ac0013c802 */ /* 0x000fe20000000f00 */
[----:B------:R-:W-:Y:S01]  /*0930*/  FFMA.FTZ R9, R9, R12, R12 ;  /* 0x0000000c09097223 */ /* 0x000fe2000001000c */
[----:B------:R-:W-:Y:S01]  /*0940*/  @!P3 MOV R17, 0x3e0375d3 ;  /* 0x3e0375d30011b802 */ /* 0x000fe20000000f00 */
[----:B------:R-:W-:Y:S01]  /*0950*/  FFMA.FTZ R15, R16, R6, R15 ;  /* 0x00000006100f7223 */ /* 0x000fe2000001000f */
[----:B------:R-:W-:Y:S01]  /*0960*/  FSEL R6, -R6, R5, P2 ;  /* 0x0000000506067208 */ /* 0x000fe20001000100 */
[----:B------:R-:W-:Y:S01]  /*0970*/  FFMA.FTZ R19, R10, R7, R19 ;  /* 0x000000070a137223 */ /* 0x000fe20000010013 */
[----:B------:R-:W-:Y:S01]  /*0980*/  @!P4 MOV R14, 0x3e0375d3 ;  /* 0x3e0375d3000ec802 */ /* 0x000fe20000000f00 */
[----:B------:R-:W-:Y:S01]  /*0990*/  FFMA.FTZ R17, R18, R8, R17 ;  /* 0x0000000812117223 */ /* 0x000fe20000010011 */
[----:B------:R-:W-:Y:S01]  /*09a0*/  FSEL R8, -R8, R3, P3 ;  /* 0x0000000308087208 */ /* 0x000fe20001800100 */
[----:B------:R-:W-:Y:S01]  /*09b0*/  FFMA.FTZ R6, R15, R6, R6 ;  /* 0x000000060f067223 */ /* 0x000fe20000010006 */
[----:B------:R-:W-:Y:S01]  /*09c0*/  FSEL R13, -R7, R4, P4 ;  /* 0x00000004070d7208 */ /* 0x000fe20002000100 */
[----:B------:R-:W-:Y:S01]  /*09d0*/  FFMA.FTZ R14, R19, R7, R14 ;  /* 0x00000007130e7223 */ /* 0x000fe2000001000e */
[----:B------:R-:W1:Y:S01]  /*09e0*/  @P1 MUFU.EX2 R11, R9 ;  /* 0x00000009000b1308 */ /* 0x000e620000000800 */
[----:B------:R-:W-:-:S02]  /*09f0*/  FFMA.FTZ R8, R17, R8, R8 ;  /* 0x0000000811087223 */ /* 0x000fc40000010008 */
[----:B------:R-:W-:-:S05]  /*0a00*/  FFMA.FTZ R13, R14, R13, R13 ;  /* 0x0000000d0e0d7223 */ /* 0x000fca000001000d */
[----:B------:R-:W2:Y:S01]  /*0a10*/  @P2 MUFU.EX2 R7, R6 ;  /* 0x0000000600072308 */ /* 0x000ea20000000800 */
[----:B-1----:R-:W-:-:S07]  /*0a20*/  @P1 FADD R11, -R11, 1 ;  /* 0x3f8000000b0b1421 */ /* 0x002fce0000000100 */
[----:B------:R-:W1:Y:S01]  /*0a30*/  @P3 MUFU.EX2 R12, R8 ;  /* 0x00000008000c3308 */ /* 0x000e620000000800 */
[----:B------:R-:W-:Y:S01]  /*0a40*/  @P1 LOP3.LUT R9, R11, 0x80000000, R2, 0xf8, !PT ;  /* 0x800000000b091812 */ /* 0x000fe200078ef802 */
[----:B--2---:R-:W-:-:S06]  /*0a50*/  @P2 FADD R10, -R7, 1 ;  /* 0x3f800000070a2421 */ /* 0x004fcc0000000100 */
[----:B------:R-:W2:Y:S01]  /*0a60*/  @P4 MUFU.EX2 R14, R13 ;  /* 0x0000000d000e4308 */ /* 0x000ea20000000800 */
[----:B------:R-:W-:Y:S01]  /*0a70*/  FADD R9, R9, 1 ;  /* 0x3f80000009097421 */ /* 0x000fe20000000000 */
[----:B------:R-:W-:-:S03]  /*0a80*/  @P2 LOP3.LUT R6, R10, 0x80000000, R5, 0xf8, !PT ;  /* 0x800000000a062812 */ /* 0x000fc600078ef805 */
[----:B------:R-:W-:Y:S01]  /*0a90*/  FMUL R9, R9, 0.5 ;  /* 0x3f00000009097820 */ /* 0x000fe20000400000 */
[----:B-1----:R-:W-:Y:S01]  /*0aa0*/  @P3 FADD R12, -R12, 1 ;  /* 0x3f8000000c0c3421 */ /* 0x002fe20000000100 */
[----:B------:R-:W-:-:S04]  /*0ab0*/  FADD R6, R6, 1 ;  /* 0x3f80000006067421 */ /* 0x000fc80000000000 */
[----:B------:R-:W-:Y:S01]  /*0ac0*/  @P3 LOP3.LUT R8, R12, 0x80000000, R3, 0xf8, !PT ;  /* 0x800000000c083812 */ /* 0x000fe200078ef803 */
[----:B------:R-:W-:Y:S01]  /*0ad0*/  FMUL R6, R6, 0.5 ;  /* 0x3f00000006067820 */ /* 0x000fe20000400000 */
[----:B--2---:R-:W-:-:S03]  /*0ae0*/  @P4 FADD R7, -R14, 1 ;  /* 0x3f8000000e074421 */ /* 0x004fc60000000100 */
[----:B------:R-:W-:Y:S02]  /*0af0*/  FADD R8, R8, 1 ;  /* 0x3f80000008087421 */ /* 0x000fe40000000000 */
[----:B------:R-:W-:Y:S02]  /*0b00*/  @P4 LOP3.LUT R13, R7, 0x80000000, R4, 0xf8, !PT ;  /* 0x80000000070d4812 */ /* 0x000fe400078ef804 */
[----:B------:R-:W-:Y:S01]  /*0b10*/  FFMA R8, R8, -0.5, R9 ;  /* 0xbf00000008087823 */ /* 0x000fe20000000009 */
[----:B------:R-:W-:Y:S02]  /*0b20*/  HFMA2.MMA R9, -RZ, RZ, 1.443359375, -0.2030029296875 ;  /* 0x3dc6b27fff097435 */ /* 0x000fe400000001ff */
[----:B------:R-:W-:Y:S02]  /*0b30*/  FADD R13, R13, 1 ;  /* 0x3f8000000d0d7421 */ /* 0x000fe40000000000 */
[C---:B------:R-:W-:Y:S02]  /*0b40*/  FSETP.GT.AND P1, PT, |R8|.reuse, 9.9999999747524270788e-07, PT ;  /* 0x358637bd0800780b */ /* 0x040fe40003f24200 */
[C---:B------:R-:W-:Y:S01]  /*0b50*/  FSETP.NAN.AND P3, PT, R8.reuse, R8, PT ;  /* 0x000000080800720b */ /* 0x040fe20003f68000 */
[----:B------:R-:W-:Y:S01]  /*0b60*/  FFMA R13, R13, -0.5, R6 ;  /* 0xbf0000000d0d7823 */ /* 0x000fe20000000006 */
[----:B------:R-:W-:-:S04]  /*0b70*/  FSEL R3, |R8|, 9.9999999747524270788e-07, P1 ;  /* 0x358637bd08037808 */ /* 0x000fc80000800200 */
[C---:B------:R-:W-:Y:S02]  /*0b80*/  FSETP.GT.AND P2, PT, |R13|.reuse, 9.9999999747524270788e-07, PT ;  /* 0x358637bd0d00780b */ /* 0x040fe40003f44200 */
[C---:B------:R-:W-:Y:S02]  /*0b90*/  FSETP.NAN.AND P1, PT, R13.reuse, R13, PT ;  /* 0x0000000d0d00720b */ /* 0x040fe40003f28000 */
[C---:B------:R-:W-:Y:S02]  /*0ba0*/  FSEL R4, |R13|.reuse, 9.9999999747524270788e-07, P2 ;  /* 0x358637bd0d047808 */ /* 0x040fe40001000200 */
[----:B------:R-:W-:Y:S02]  /*0bb0*/  FSEL R2, |R8|, R3, P3 ;  /* 0x0000000308027208 */ /* 0x000fe40001800200 */
[----:B------:R-:W-:Y:S02]  /*0bc0*/  FSEL R3, |R13|, R4, P1 ;  /* 0x000000040d037208 */ /* 0x000fe40000800200 */
[----:B------:R-:W-:-:S02]  /*0bd0*/  FSETP.GEU.AND P1, PT, R2, 1.175494350822287508e-38, PT ;  /* 0x008000000200780b */ /* 0x000fc40003f2e000 */
[----:B------:R-:W-:-:S11]  /*0be0*/  FSETP.GEU.AND P3, PT, R3, 1.175494350822287508e-38, PT ;  /* 0x008000000300780b */ /* 0x000fd60003f6e000 */
[----:B------:R-:W-:Y:S02]  /*0bf0*/  @!P1 FMUL R2, R2, 8388608 ;  /* 0x4b00000002029820 */ /* 0x000fe40000400000 */
[----:B------:R-:W-:-:S03]  /*0c00*/  @!P3 FMUL R3, R3, 8388608 ;  /* 0x4b0000000303b820 */ /* 0x000fc60000400000 */
[----:B------:R-:W-:Y:S02]  /*0c10*/  IADD3 R7, R2, -0x3f3504f3, RZ ;  /* 0xc0cafb0d02077810 */ /* 0x000fe40007ffe0ff */
[----:B------:R-:W-:Y:S02]  /*0c20*/  IADD3 R6, R3, -0x3f3504f3, RZ ;  /* 0xc0cafb0d03067810 */ /* 0x000fe40007ffe0ff */
[----:B------:R-:W-:Y:S02]  /*0c30*/  LOP3.LUT R7, R7, 0xff800000, RZ, 0xc0, !PT ;  /* 0xff80000007077812 */ /* 0x000fe400078ec0ff */
[----:B------:R-:W-:Y:S02]  /*0c40*/  LOP3.LUT R6, R6, 0xff800000, RZ, 0xc0, !PT ;  /* 0xff80000006067812 */ /* 0x000fe400078ec0ff */
[----:B------:R-:W-:Y:S02]  /*0c50*/  IADD3 R5, R2, -R7, RZ ;  /* 0x8000000702057210 */ /* 0x000fe40007ffe0ff */
[----:B------:R-:W-:-:S02]  /*0c60*/  IADD3 R4, R3, -R6, RZ ;  /* 0x8000000603047210 */ /* 0x000fc40007ffe0ff */
[----:B------:R-:W-:Y:S01]  /*0c70*/  ISETP.GE.U32.AND P2, PT, R2, 0x7f800000, PT ;  /* 0x7f8000000200780c */ /* 0x000fe20003f46070 */
[----:B------:R-:W-:Y:S01]  /*0c80*/  FADD R5, R5, -1 ;  /* 0xbf80000005057421 */ /* 0x000fe20000000000 */
[----:B------:R-:W-:Y:S01]  /*0c90*/  ISETP.GE.U32.AND P4, PT, R3, 0x7f800000, PT ;  /* 0x7f8000000300780c */ /* 0x000fe20003f86070 */
[----:B------:R-:W-:Y:S01]  /*0ca0*/  FADD R4, R4, -1 ;  /* 0xbf80000004047421 */ /* 0x000fe20000000000 */
[----:B------:R-:W-:Y:S01]  /*0cb0*/  I2FP.F32.S32 R7, R7 ;  /* 0x0000000700077245 */ /* 0x000fe20000201400 */
[CC--:B------:R-:W-:Y:S01]  /*0cc0*/  FFMA.FTZ R8, R5.reuse, R9.reuse, -0.16845393180847167969 ;  /* 0xbe2c7f3005087423 */ /* 0x0c0fe20000010009 */
[----:B------:R-:W-:Y:S01]  /*0cd0*/  I2FP.F32.S32 R6, R6 ;  /* 0x0000000600067245 */ /* 0x000fe20000201400 */
[C---:B------:R-:W-:Y:S02]  /*0ce0*/  FFMA.FTZ R9, R4.reuse, R9, -0.16845393180847167969 ;  /* 0xbe2c7f3004097423 */ /* 0x040fe40000010009 */
[----:B------:R-:W-:Y:S02]  /*0cf0*/  FFMA.FTZ R8, R5, R8, 0.1716887056827545166 ;  /* 0x3e2fcf2a05087423 */ /* 0x000fe40000010008 */
[----:B------:R-:W-:-:S02]  /*0d00*/  FFMA.FTZ R9, R4, R9, 0.1716887056827545166 ;  /* 0x3e2fcf2a04097423 */ /* 0x000fc40000010009 */
[C---:B------:R-:W-:Y:S02]  /*0d10*/  FFMA.FTZ R8, R5.reuse, R8, -0.17900948226451873779 ;  /* 0xbe374e4305087423 */ /* 0x040fe40000010008 */
[C---:B------:R-:W-:Y:S02]  /*0d20*/  FFMA.FTZ R9, R4.reuse, R9, -0.17900948226451873779 ;  /* 0xbe374e4304097423 */ /* 0x040fe40000010009 */
[C---:B------:R-:W-:Y:S02]  /*0d30*/  FFMA.FTZ R8, R5.reuse, R8, 0.20512372255325317383 ;  /* 0x3e520bf405087423 */ /* 0x040fe40000010008 */
[C---:B------:R-:W-:Y:S02]  /*0d40*/  FFMA.FTZ R9, R4.reuse, R9, 0.20512372255325317383 ;  /* 0x3e520bf404097423 */ /* 0x040fe40000010009 */
[----:B------:R-:W-:Y:S02]  /*0d50*/  FFMA.FTZ R8, R5, R8, -0.24046532809734344482 ;  /* 0xbe763c8b05087423 */ /* 0x000fe40000010008 */
[----:B------:R-:W-:-:S02]  /*0d60*/  FFMA.FTZ R9, R4, R9, -0.24046532809734344482 ;  /* 0xbe763c8b04097423 */ /* 0x000fc40000010009 */
[C---:B------:R-:W-:Y:S02]  /*0d70*/  FFMA.FTZ R8, R5.reuse, R8, 0.28857114911079406738 ;  /* 0x3e93bf9905087423 */ /* 0x040fe40000010008 */
[C---:B------:R-:W-:Y:S02]  /*0d80*/  FFMA.FTZ R9, R4.reuse, R9, 0.28857114911079406738 ;  /* 0x3e93bf9904097423 */ /* 0x040fe40000010009 */
[C---:B------:R-:W-:Y:S02]  /*0d90*/  FFMA.FTZ R8, R5.reuse, R8, -0.36067417263984680176 ;  /* 0xbeb8aa4905087423 */ /* 0x040fe40000010008 */
[C---:B------:R-:W-:Y:S02]  /*0da0*/  FFMA.FTZ R9, R4.reuse, R9, -0.36067417263984680176 ;  /* 0xbeb8aa4904097423 */ /* 0x040fe40000010009 */
[C---:B------:R-:W-:Y:S01]  /*0db0*/  FFMA.FTZ R10, R5.reuse, R8, 0.48089820146560668945 ;  /* 0x3ef6384a050a7423 */ /* 0x040fe20000010008 */
[----:B------:R-:W-:Y:S01]  /*0dc0*/  FSEL R8, RZ, -23, P1 ;  /* 0xc1b80000ff087808 */ /* 0x000fe20000800000 */
[----:B------:R-:W-:Y:S01]  /*0dd0*/  FFMA.FTZ R9, R4, R9, 0.48089820146560668945 ;  /* 0x3ef6384a04097423 */ /* 0x000fe20000010009 */
[----:B------:R-:W-:Y:S01]  /*0de0*/  FSETP.NEU.AND P1, PT, R2, RZ, PT ;  /* 0x000000ff0200720b */ /* 0x000fe20003f2d000 */
[----:B------:R-:W-:-:S02]  /*0df0*/  FFMA.FTZ R10, R5, R10, -0.72134751081466674805 ;  /* 0xbf38aa3b050a7423 */ /* 0x000fc4000001000a */
[C---:B------:R-:W-:Y:S01]  /*0e00*/  FFMA.FTZ R11, R4.reuse, R9, -0.72134751081466674805 ;  /* 0xbf38aa3b040b7423 */ /* 0x040fe20000010009 */
[----:B------:R-:W-:Y:S01]  /*0e10*/  FSEL R9, RZ, -23, P3 ;  /* 0xc1b80000ff097808 */ /* 0x000fe20001800000 */
[----:B------:R-:W-:Y:S01]  /*0e20*/  FMUL R10, R5, R10 ;  /* 0x0000000a050a7220 */ /* 0x000fe20000400000 */
[----:B------:R-:W-:Y:S01]  /*0e30*/  FFMA.FTZ R7, R7, 1.1920928955078125e-07, R8 ;  /* 0x3400000007077823 */ /* 0x000fe20000010008 */
[----:B------:R-:W-:Y:S02]  /*0e40*/  FMUL R11, R4, R11 ;  /* 0x0000000b040b7220 */ /* 0x000fe40000400000 */
[C---:B------:R-:W-:Y:S01]  /*0e50*/  FMUL R10, R5.reuse, R10 ;  /* 0x0000000a050a7220 */ /* 0x040fe20000400000 */
[----:B------:R-:W-:Y:S01]  /*0e60*/  FFMA.FTZ R6, R6, 1.1920928955078125e-07, R9 ;  /* 0x3400000006067823 */ /* 0x000fe20000010009 */
[C---:B------:R-:W-:Y:S02]  /*0e70*/  FMUL R11, R4.reuse, R11 ;  /* 0x0000000b040b7220 */ /* 0x040fe40000400000 */
[----:B------:R-:W-:Y:S01]  /*0e80*/  FFMA.FTZ R10, R5, 1.4426950216293334961, R10 ;  /* 0x3fb8aa3b050a7823 */ /* 0x000fe2000001000a */
[----:B------:R-:W-:Y:S01]  /*0e90*/  @P2 MOV R5, 0x7f800000 ;  /* 0x7f80000000052802 */ /* 0x000fe20000000f00 */
[----:B------:R-:W-:Y:S01]  /*0ea0*/  FFMA.FTZ R11, R4, 1.4426950216293334961, R11 ;  /* 0x3fb8aa3b040b7823 */ /* 0x000fe2000001000b */
[----:B------:R-:W-:Y:S01]  /*0eb0*/  @P4 MOV R4, 0x7f800000 ;  /* 0x7f80000000044802 */ /* 0x000fe20000000f00 */
[----:B------:R-:W-:-:S02]  /*0ec0*/  FADD R7, R7, R10 ;  /* 0x0000000a07077221 */ /* 0x000fc40000000000 */
[----:B------:R-:W-:Y:S01]  /*0ed0*/  FADD R6, R6, R11 ;  /* 0x0000000b06067221 */ /* 0x000fe20000000000 */
[----:B------:R-:W-:Y:S01]  /*0ee0*/  @P2 FFMA.FTZ R7, R2, R5, +INF ;  /* 0x7f80000002072423 */ /* 0x000fe20000010005 */
[C---:B------:R-:W-:Y:S01]  /*0ef0*/  @P4 FFMA.FTZ R6, R3.reuse, R4, +INF ;  /* 0x7f80000003064423 */ /* 0x040fe20000010004 */
[----:B------:R-:W-:Y:S02]  /*0f00*/  SHF.R.S32.HI R5, RZ, 0x1f, R0 ;  /* 0x0000001fff057819 */ /* 0x000fe40000011400 */
[C---:B------:R-:W-:Y:S01]  /*0f10*/  LEA R2, P3, R0.reuse, UR6, 0x2 ;  /* 0x0000000600027c11 */ /* 0x040fe2000f8610ff */
[----:B------:R-:W-:Y:S01]  /*0f20*/  FADD R7, RZ, -R7 ;  /* 0x80000007ff077221 */ /* 0x000fe20000000000 */
[----:B------:R-:W-:Y:S01]  /*0f30*/  FADD R6, RZ, -R6 ;  /* 0x80000006ff067221 */ /* 0x000fe20000000000 */
[----:B------:R-:W-:Y:S02]  /*0f40*/  FSETP.NEU.AND P2, PT, R3, RZ, PT ;  /* 0x000000ff0300720b */ /* 0x000fe40003f4d000 */
[----:B------:R-:W-:-:S02]  /*0f50*/  LEA.HI.X R3, R0, UR7, R5, 0x2, P3 ;  /* 0x0000000700037c11 */ /* 0x000fc400098f1405 */
[----:B------:R-:W-:Y:S02]  /*0f60*/  FSEL R4, R7, +INF , P1 ;  /* 0x7f80000007047808 */ /* 0x000fe40000800000 */
[----:B------:R-:W-:Y:S01]  /*0f70*/  FSEL R5, R6, +INF , P2 ;  /* 0x7f80000006057808 */ /* 0x000fe20001000000 */
[----:B------:R-:W-:Y:S06]  /*0f80*/  @P0 EXIT ;  /* 0x000000000000094d */ /* 0x000fec0003800000 */
[----:B------:R-:W-:Y:S01]  /*0f90*/  STG.E.64 desc[UR4][R2.64], R4 ;  /* 0x0000000402007986 */ /* 0x000fe2000c101b04 */
[----:B------:R-:W-:Y:S05]  /*0fa0*/  EXIT ;  /* 0x000000000000794d */ /* 0x000fea0003800000 */
.L_x_0:
[----:B------:R-:W-:-:S00]  /*0fb0*/  BRA `(.L_x_0) ;  /* 0xfffffffc00fc7947 */ /* 0x000fc0000383ffff */
[----:B------:R-:W-:-:S00]  /*0fc0*/  NOP ;  /* 0x0000000000007918 */ /* 0x000fc00000000000 */
        /* <DEDUP_REMOVED lines=11> */
.L_x_1:


//--------------------- .nv.global.init           --------------------------
	.section	.nv.global.init,"aw",@progbits
.nv.global.init:
	.type		_$_str,@object
	.size		_$_str,(.L_0 - _$_str)
_$_str:
        /*0000*/ 	.byte	0x5f, 0x5f, 0x43, 0x55, 0x44, 0x41, 0x5f, 0x46, 0x54, 0x5a, 0x00
.L_0:


//--------------------- .nv.constant0.triton_poi_fused_abs_add_clamp_div_erf_log2_mul_neg_reciprocal_sub_0 --------------------------
	.section	.nv.constant0.triton_poi_fused_abs_add_clamp_div_erf_log2_mul_neg_reciprocal_sub_0,"a",@progbits
	.sectionflags	@""
	.align	4
.nv.constant0.triton_poi_fused_abs_add_clamp_div_erf_log2_mul_neg_reciprocal_sub_0:
	.zero		564
